//
// Generated by NVIDIA NVVM Compiler
//
// Compiler Build ID: CL-36424714
// Cuda compilation tools, release 13.0, V13.0.88
// Based on NVVM 20.0.0
//

.version 9.0
.target sm_100
.address_size 64

	// .globl	_Z10squareFuncPjS_

.visible .entry _Z10squareFuncPjS_(
	.param .u64 .ptr .align 1 _Z10squareFuncPjS__param_0,
	.param .u64 .ptr .align 1 _Z10squareFuncPjS__param_1
)
{
	.reg .b32 	%r<4>;
	.reg .b64 	%rd<8>;

	ld.param.u64 	%rd1, [_Z10squareFuncPjS__param_0];
	ld.param.u64 	%rd2, [_Z10squareFuncPjS__param_1];
	cvta.to.global.u64 	%rd3, %rd2;
	cvta.to.global.u64 	%rd4, %rd1;
	mov.u32 	%r1, %tid.x;
	mul.wide.u32 	%rd5, %r1, 4;
	add.s64 	%rd6, %rd4, %rd5;
	ld.global.u32 	%r2, [%rd6];
	mul.lo.s32 	%r3, %r2, %r2;
	add.s64 	%rd7, %rd3, %rd5;
	st.global.u32 	[%rd7], %r3;
	ret;

}


// ===== COMPILED SASS (sm_100) =====

	.target	sm_100

	.elftype	@"ET_EXEC"


//--------------------- .note.nv.tkinfo           --------------------------
	.section	.note.nv.tkinfo,"",@"SHT_NOTE"
	.sectionflags	@"SHF_NOTE_NV_TKINFO"
	.tkinfo
        /*0018*/ 	.word	0x00000002
        /*0030*/ 	.string	""
        /*0030*/ 	.string	"ptxas"
        /*0030*/ 	.string	"Cuda compilation tools, release 13.0, V13.0.88"
        /*0030*/ 	.string	"Build cuda_13.0.r13.0/compiler.36424714_0"
        /*0030*/ 	.string	"-arch sm_100 -m 64 "



//--------------------- .note.nv.cuinfo           --------------------------
	.section	.note.nv.cuinfo,"",@"SHT_NOTE"
	.sectionflags	@"SHF_NOTE_NV_CUINFO"
        /*0018*/ 	.short	0x0002
        /*001a*/ 	.short	0x0064
        /*001c*/ 	.short	0x0082
	.zero		2


//--------------------- .nv.info                  --------------------------
	.section	.nv.info,"",@"SHT_CUDA_INFO"
	.align	4


	//----- nvinfo : EIATTR_REGCOUNT
	.align		4
        /*0000*/ 	.byte	0x04, 0x2f
        /*0002*/ 	.short	(.L_1 - .L_0)
	.align		4
.L_0:
        /*0004*/ 	.word	index@(_Z10squareFuncPjS_)
        /*0008*/ 	.word	0x0000000a


	//----- nvinfo : EIATTR_FRAME_SIZE
	.align		4
.L_1:
        /*000c*/ 	.byte	0x04, 0x11
        /*000e*/ 	.short	(.L_3 - .L_2)
	.align		4
.L_2:
        /*0010*/ 	.word	index@(_Z10squareFuncPjS_)
        /*0014*/ 	.word	0x00000000


	//----- nvinfo : EIATTR_MIN_STACK_SIZE
	.align		4
.L_3:
        /*0018*/ 	.byte	0x04, 0x12
        /*001a*/ 	.short	(.L_5 - .L_4)
	.align		4
.L_4:
        /*001c*/ 	.word	index@(_Z10squareFuncPjS_)
        /*0020*/ 	.word	0x00000000
.L_5:


//--------------------- .nv.compat                --------------------------
	.section	.nv.compat,"",@"SHT_CUDA_COMPAT_INFO"
	.align	4
        /*0000*/ 	.byte	0x02, 0x09, 0x00, 0x00, 0x02, 0x02, 0x01, 0x00, 0x02, 0x05, 0x05, 0x00, 0x03, 0x07, 0x01, 0x01
        /*0010*/ 	.byte	0x02, 0x03, 0x00, 0x00, 0x02, 0x06, 0x01, 0x00, 0x04, 0x0b, 0x08, 0x00, 0x09, 0x00, 0x00, 0x00
        /*0020*/ 	.byte	0x00, 0x00, 0x00, 0x00


//--------------------- .nv.info._Z10squareFuncPjS_ --------------------------
	.section	.nv.info._Z10squareFuncPjS_,"",@"SHT_CUDA_INFO"
	.sectionflags	@""
	.align	4


	//----- nvinfo : EIATTR_CUDA_API_VERSION
	.align		4
        /*0000*/ 	.byte	0x04, 0x37
        /*0002*/ 	.short	(.L_7 - .L_6)
.L_6:
        /*0004*/ 	.word	0x00000082


	//----- nvinfo : EIATTR_KPARAM_INFO
	.align		4
.L_7:
        /*0008*/ 	.byte	0x04, 0x17
        /*000a*/ 	.short	(.L_9 - .L_8)
.L_8:
        /*000c*/ 	.word	0x00000000
        /*0010*/ 	.short	0x0001
        /*0012*/ 	.short	0x0008
        /*0014*/ 	.byte	0x00, 0xf5, 0x21, 0x00


	//----- nvinfo : EIATTR_KPARAM_INFO
	.align		4
.L_9:
        /*0018*/ 	.byte	0x04, 0x17
        /*001a*/ 	.short	(.L_11 - .L_10)
.L_10:
        /*001c*/ 	.word	0x00000000
        /*0020*/ 	.short	0x0000
        /*0022*/ 	.short	0x0000
        /*0024*/ 	.byte	0x00, 0xf5, 0x21, 0x00


	//----- nvinfo : EIATTR_SPARSE_MMA_MASK
	.align		4
.L_11:
        /*0028*/ 	.byte	0x03, 0x50
        /*002a*/ 	.short	0x0000


	//----- nvinfo : EIATTR_MAXREG_COUNT
	.align		4
        /*002c*/ 	.byte	0x03, 0x1b
        /*002e*/ 	.short	0x00ff


	//----- nvinfo : EIATTR_MERCURY_ISA_VERSION
	.align		4
        /*0030*/ 	.byte	0x03, 0x5f
        /*0032*/ 	.short	0x0101


	//----- nvinfo : EIATTR_VRC_CTA_INIT_COUNT
	.align		4
        /*0034*/ 	.byte	0x02, 0x4a
	.zero		1
	.zero		1


	//----- nvinfo : EIATTR_EXIT_INSTR_OFFSETS
	.align		4
        /*0038*/ 	.byte	0x04, 0x1c
        /*003a*/ 	.short	(.L_13 - .L_12)


	//   ....[0]....
.L_12:
        /*003c*/ 	.word	0x000000a0


	//----- nvinfo : EIATTR_CBANK_PARAM_SIZE
	.align		4
.L_13:
        /*0040*/ 	.byte	0x03, 0x19
        /*0042*/ 	.short	0x0010


	//----- nvinfo : EIATTR_PARAM_CBANK
	.align		4
        /*0044*/ 	.byte	0x04, 0x0a
        /*0046*/ 	.short	(.L_15 - .L_14)
	.align		4
.L_14:
        /*0048*/ 	.word	index@(.nv.constant0._Z10squareFuncPjS_)
        /*004c*/ 	.short	0x0380
        /*004e*/ 	.short	0x0010


	//----- nvinfo : EIATTR_SW_WAR
	.align		4
.L_15:
        /*0050*/ 	.byte	0x04, 0x36
        /*0052*/ 	.short	(.L_17 - .L_16)
.L_16:
        /*0054*/ 	.word	0x00000008
.L_17:


//--------------------- .nv.callgraph             --------------------------
	.section	.nv.callgraph,"",@"SHT_CUDA_CALLGRAPH"
	.align	4
	.sectionentsize	8
	.align		4
        /*0000*/ 	.word	0x00000000
	.align		4
        /*0004*/ 	.word	0xffffffff
	.align		4
        /*0008*/ 	.word	0x00000000
	.align		4
        /*000c*/ 	.word	0xfffffffe
	.align		4
        /*0010*/ 	.word	0x00000000
	.align		4
        /*0014*/ 	.word	0xfffffffd
	.align		4
        /*0018*/ 	.word	0x00000000
	.align		4
        /*001c*/ 	.word	0xfffffffc


//--------------------- .text._Z10squareFuncPjS_  --------------------------
	.section	.text._Z10squareFuncPjS_,"ax",@progbits
	.align	128
        .global         _Z10squareFuncPjS_
        .type           _Z10squareFuncPjS_,@function
        .size           _Z10squareFuncPjS_,(.L_x_1 - _Z10squareFuncPjS_)
        .other          _Z10squareFuncPjS_,@"STO_CUDA_ENTRY STV_DEFAULT"
_Z10squareFuncPjS_:
.text._Z10squareFuncPjS_:
[----:B------:R-:W-:Y:S01]  /*0000*/  LDC R1, c[0x0][0x37c] ;  /* 0x0000df00ff017b82 */ /* 0x000fe20000000800 */
[----:B------:R-:W0:Y:S07]  /*0010*/  S2R R7, SR_TID.X ;  /* 0x0000000000077919 */ /* 0x000e2e0000002100 */
[----:B------:R-:W0:Y:S01]  /*0020*/  LDC.64 R2, c[0x0][0x380] ;  /* 0x0000e000ff027b82 */ /* 0x000e220000000a00 */
[----:B------:R-:W1:Y:S07]  /*0030*/  LDCU.64 UR4, c[0x0][0x358] ;  /* 0x00006b00ff0477ac */ /* 0x000e6e0008000a00 */
[----:B------:R-:W2:Y:S01]  /*0040*/  LDC.64 R4, c[0x0][0x388] ;  /* 0x0000e200ff047b82 */ /* 0x000ea20000000a00 */
[----:B0-----:R-:W-:-:S06]  /*0050*/  IMAD.WIDE.U32 R2, R7, 0x4, R2 ;  /* 0x0000000407027825 */ /* 0x001fcc00078e0002 */
[----:B-1----:R-:W3:Y:S01]  /*0060*/  LDG.E R2, desc[UR4][R2.64] ;  /* 0x0000000402027981 */ /* 0x002ee2000c1e1900 */
[----:B--2---:R-:W-:-:S04]  /*0070*/  IMAD.WIDE.U32 R4, R7, 0x4, R4 ;  /* 0x0000000407047825 */ /* 0x004fc800078e0004 */
[----:B---3--:R-:W-:-:S05]  /*0080*/  IMAD R7, R2, R2, RZ ;  /* 0x0000000202077224 */ /* 0x008fca00078e02ff */
[----:B------:R-:W-:Y:S01]  /*0090*/  STG.E desc[UR4][R4.64], R7 ;  /* 0x0000000704007986 */ /* 0x000fe2000c101904 */
[----:B------:R-:W-:Y:S05]  /*00a0*/  EXIT ;  /* 0x000000000000794d */ /* 0x000fea0003800000 */
.L_x_0:
[----:B------:R-:W-:-:S00]  /*00b0*/  BRA `(.L_x_0) ;  /* 0xfffffffc00fc7947 */ /* 0x000fc0000383ffff */
[----:B------:R-:W-:-:S00]  /*00c0*/  NOP ;  /* 0x0000000000007918 */ /* 0x000fc00000000000 */
        /* <DEDUP_REMOVED lines=11> */
.L_x_1:


//--------------------- .nv.shared.reserved.0     --------------------------
	.section	.nv.shared.reserved.0,"aw",@nobits
	.weak		__nv_reservedSMEM_offset_0_alias
	.size		__nv_reservedSMEM_offset_0_alias, 0, 64
	.other		__nv_reservedSMEM_offset_0_alias,@"STO_CUDA_RESERVED_SHARED STV_DEFAULT"
__nv_reservedSMEM_offset_0_alias:
	.zero		0
	.zero		64


//--------------------- .nv.constant0._Z10squareFuncPjS_ --------------------------
	.section	.nv.constant0._Z10squareFuncPjS_,"a",@progbits
	.sectionflags	@""
	.align	4
.nv.constant0._Z10squareFuncPjS_:
	.zero		912


//--------------------- SYMBOLS --------------------------

	.type		.nv.reservedSmem.offset0,@object
	.size		.nv.reservedSmem.offset0,0x4
